//
// Generated by NVIDIA NVVM Compiler
//
// Compiler Build ID: CL-36424714
// Cuda compilation tools, release 13.0, V13.0.88
// Based on NVVM 20.0.0
//

.version 9.0
.target sm_100
.address_size 64

	// .globl	sortPixels

.visible .entry sortPixels(
	.param .u64 .ptr .align 1 sortPixels_param_0,
	.param .u32 sortPixels_param_1
)
{
	.reg .pred 	%p<32>;
	.reg .b16 	%rs<122>;
	.reg .b32 	%r<30>;
	.reg .b64 	%rd<11>;

	ld.param.u64 	%rd7, [sortPixels_param_0];
	ld.param.u32 	%r17, [sortPixels_param_1];
	cvta.to.global.u64 	%rd1, %rd7;
	mov.u32 	%r18, %ctaid.x;
	mov.u32 	%r19, %ntid.x;
	mul.lo.s32 	%r1, %r18, %r19;
	mov.u32 	%r2, %tid.x;
	add.s32 	%r3, %r1, %r2;
	setp.ge.s32 	%p1, %r3, %r17;
	@%p1 bra 	$L__BB0_39;
	add.s32 	%r27, %r3, 1;
	setp.ge.s32 	%p2, %r27, %r17;
	@%p2 bra 	$L__BB0_39;
	mul.wide.s32 	%rd8, %r3, 3;
	add.s64 	%rd2, %rd1, %rd8;
	ld.global.u8 	%rs121, [%rd2+2];
	ld.global.u8 	%rs120, [%rd2+1];
	ld.global.u8 	%rs119, [%rd2];
	not.b32 	%r20, %r1;
	add.s32 	%r21, %r17, %r20;
	sub.s32 	%r22, %r21, %r2;
	and.b32  	%r5, %r22, 3;
	setp.eq.s32 	%p3, %r5, 0;
	@%p3 bra 	$L__BB0_12;
	add.s64 	%rd3, %rd1, 2;
	neg.s32 	%r25, %r5;
	mov.u32 	%r26, %r3;
$L__BB0_4:
	.pragma "nounroll";
	mul.wide.s32 	%rd9, %r27, 3;
	add.s64 	%rd4, %rd3, %rd9;
	ld.global.u8 	%rs7, [%rd4+-2];
	ld.global.u8 	%rs8, [%rd4+-1];
	ld.global.u8 	%rs9, [%rd4];
	setp.eq.s16 	%p4, %rs9, %rs121;
	@%p4 bra 	$L__BB0_6;
	setp.lt.u16 	%p5, %rs9, %rs121;
	@%p5 bra 	$L__BB0_9;
	bra.uni 	$L__BB0_10;
$L__BB0_6:
	setp.eq.s16 	%p6, %rs8, %rs120;
	@%p6 bra 	$L__BB0_8;
	setp.lt.u16 	%p7, %rs8, %rs120;
	@%p7 bra 	$L__BB0_9;
	bra.uni 	$L__BB0_10;
$L__BB0_8:
	setp.ge.u16 	%p8, %rs7, %rs119;
	@%p8 bra 	$L__BB0_10;
$L__BB0_9:
	st.global.u8 	[%rd2], %rs7;
	st.global.u8 	[%rd2+1], %rs8;
	st.global.u8 	[%rd2+2], %rs9;
	st.global.u8 	[%rd4+-2], %rs119;
	st.global.u8 	[%rd4+-1], %rs120;
	st.global.u8 	[%rd4], %rs121;
	ld.global.u8 	%rs119, [%rd2];
	ld.global.u8 	%rs120, [%rd2+1];
	ld.global.u8 	%rs121, [%rd2+2];
$L__BB0_10:
	add.s32 	%r27, %r27, 1;
	add.s32 	%r26, %r26, 1;
	add.s32 	%r25, %r25, 1;
	setp.ne.s32 	%p9, %r25, 0;
	@%p9 bra 	$L__BB0_4;
	add.s32 	%r27, %r26, 1;
$L__BB0_12:
	sub.s32 	%r23, %r17, %r3;
	add.s32 	%r24, %r23, -2;
	setp.lt.u32 	%p10, %r24, 3;
	@%p10 bra 	$L__BB0_39;
	add.s64 	%rd5, %rd1, 5;
$L__BB0_14:
	mul.wide.s32 	%rd10, %r27, 3;
	add.s64 	%rd6, %rd5, %rd10;
	ld.global.u8 	%rs22, [%rd6+-5];
	ld.global.u8 	%rs23, [%rd6+-4];
	ld.global.u8 	%rs24, [%rd6+-3];
	setp.eq.s16 	%p11, %rs24, %rs121;
	@%p11 bra 	$L__BB0_16;
	setp.lt.u16 	%p12, %rs24, %rs121;
	@%p12 bra 	$L__BB0_19;
	bra.uni 	$L__BB0_20;
$L__BB0_16:
	setp.eq.s16 	%p13, %rs23, %rs120;
	@%p13 bra 	$L__BB0_18;
	setp.lt.u16 	%p14, %rs23, %rs120;
	@%p14 bra 	$L__BB0_19;
	bra.uni 	$L__BB0_20;
$L__BB0_18:
	setp.ge.u16 	%p15, %rs22, %rs119;
	@%p15 bra 	$L__BB0_20;
$L__BB0_19:
	st.global.u8 	[%rd2], %rs22;
	st.global.u8 	[%rd2+1], %rs23;
	st.global.u8 	[%rd2+2], %rs24;
	st.global.u8 	[%rd6+-5], %rs119;
	st.global.u8 	[%rd6+-4], %rs120;
	st.global.u8 	[%rd6+-3], %rs121;
	ld.global.u8 	%rs119, [%rd2];
	ld.global.u8 	%rs120, [%rd2+1];
	ld.global.u8 	%rs121, [%rd2+2];
$L__BB0_20:
	ld.global.u8 	%rs31, [%rd6+-2];
	ld.global.u8 	%rs32, [%rd6+-1];
	ld.global.u8 	%rs33, [%rd6];
	setp.eq.s16 	%p16, %rs33, %rs121;
	@%p16 bra 	$L__BB0_22;
	setp.lt.u16 	%p17, %rs33, %rs121;
	@%p17 bra 	$L__BB0_25;
	bra.uni 	$L__BB0_26;
$L__BB0_22:
	setp.eq.s16 	%p18, %rs32, %rs120;
	@%p18 bra 	$L__BB0_24;
	setp.lt.u16 	%p19, %rs32, %rs120;
	@%p19 bra 	$L__BB0_25;
	bra.uni 	$L__BB0_26;
$L__BB0_24:
	setp.ge.u16 	%p20, %rs31, %rs119;
	@%p20 bra 	$L__BB0_26;
$L__BB0_25:
	st.global.u8 	[%rd2], %rs31;
	st.global.u8 	[%rd2+1], %rs32;
	st.global.u8 	[%rd2+2], %rs33;
	st.global.u8 	[%rd6+-2], %rs119;
	st.global.u8 	[%rd6+-1], %rs120;
	st.global.u8 	[%rd6], %rs121;
	ld.global.u8 	%rs119, [%rd2];
	ld.global.u8 	%rs120, [%rd2+1];
	ld.global.u8 	%rs121, [%rd2+2];
$L__BB0_26:
	ld.global.u8 	%rs40, [%rd6+1];
	ld.global.u8 	%rs41, [%rd6+2];
	ld.global.u8 	%rs42, [%rd6+3];
	setp.eq.s16 	%p21, %rs42, %rs121;
	@%p21 bra 	$L__BB0_28;
	setp.lt.u16 	%p22, %rs42, %rs121;
	@%p22 bra 	$L__BB0_31;
	bra.uni 	$L__BB0_32;
$L__BB0_28:
	setp.eq.s16 	%p23, %rs41, %rs120;
	@%p23 bra 	$L__BB0_30;
	setp.lt.u16 	%p24, %rs41, %rs120;
	@%p24 bra 	$L__BB0_31;
	bra.uni 	$L__BB0_32;
$L__BB0_30:
	setp.ge.u16 	%p25, %rs40, %rs119;
	@%p25 bra 	$L__BB0_32;
$L__BB0_31:
	st.global.u8 	[%rd2], %rs40;
	st.global.u8 	[%rd2+1], %rs41;
	st.global.u8 	[%rd2+2], %rs42;
	st.global.u8 	[%rd6+1], %rs119;
	st.global.u8 	[%rd6+2], %rs120;
	st.global.u8 	[%rd6+3], %rs121;
	ld.global.u8 	%rs119, [%rd2];
	ld.global.u8 	%rs120, [%rd2+1];
	ld.global.u8 	%rs121, [%rd2+2];
$L__BB0_32:
	ld.global.u8 	%rs49, [%rd6+4];
	ld.global.u8 	%rs50, [%rd6+5];
	ld.global.u8 	%rs51, [%rd6+6];
	setp.eq.s16 	%p26, %rs51, %rs121;
	@%p26 bra 	$L__BB0_34;
	setp.lt.u16 	%p27, %rs51, %rs121;
	@%p27 bra 	$L__BB0_37;
	bra.uni 	$L__BB0_38;
$L__BB0_34:
	setp.eq.s16 	%p28, %rs50, %rs120;
	@%p28 bra 	$L__BB0_36;
	setp.lt.u16 	%p29, %rs50, %rs120;
	@%p29 bra 	$L__BB0_37;
	bra.uni 	$L__BB0_38;
$L__BB0_36:
	setp.ge.u16 	%p30, %rs49, %rs119;
	@%p30 bra 	$L__BB0_38;
$L__BB0_37:
	st.global.u8 	[%rd2], %rs49;
	st.global.u8 	[%rd2+1], %rs50;
	st.global.u8 	[%rd2+2], %rs51;
	st.global.u8 	[%rd6+4], %rs119;
	st.global.u8 	[%rd6+5], %rs120;
	st.global.u8 	[%rd6+6], %rs121;
	ld.global.u8 	%rs119, [%rd2];
	ld.global.u8 	%rs120, [%rd2+1];
	ld.global.u8 	%rs121, [%rd2+2];
$L__BB0_38:
	add.s32 	%r27, %r27, 4;
	setp.lt.s32 	%p31, %r27, %r17;
	@%p31 bra 	$L__BB0_14;
$L__BB0_39:
	ret;

}


// ===== COMPILED SASS (sm_100) =====

	.target	sm_100

	.elftype	@"ET_EXEC"


//--------------------- .note.nv.tkinfo           --------------------------
	.section	.note.nv.tkinfo,"",@"SHT_NOTE"
	.sectionflags	@"SHF_NOTE_NV_TKINFO"
	.tkinfo
        /*0018*/ 	.word	0x00000002
        /*0030*/ 	.string	""
        /*0030*/ 	.string	"ptxas"
        /*0030*/ 	.string	"Cuda compilation tools, release 13.0, V13.0.88"
        /*0030*/ 	.string	"Build cuda_13.0.r13.0/compiler.36424714_0"
        /*0030*/ 	.string	"-arch sm_100 -m 64 "



//--------------------- .note.nv.cuinfo           --------------------------
	.section	.note.nv.cuinfo,"",@"SHT_NOTE"
	.sectionflags	@"SHF_NOTE_NV_CUINFO"
        /*0018*/ 	.short	0x0002
        /*001a*/ 	.short	0x0064
        /*001c*/ 	.short	0x0082
	.zero		2


//--------------------- .nv.info                  --------------------------
	.section	.nv.info,"",@"SHT_CUDA_INFO"
	.align	4


	//----- nvinfo : EIATTR_REGCOUNT
	.align		4
        /*0000*/ 	.byte	0x04, 0x2f
        /*0002*/ 	.short	(.L_1 - .L_0)
	.align		4
.L_0:
        /*0004*/ 	.word	index@(sortPixels)
        /*0008*/ 	.word	0x00000018


	//----- nvinfo : EIATTR_FRAME_SIZE
	.align		4
.L_1:
        /*000c*/ 	.byte	0x04, 0x11
        /*000e*/ 	.short	(.L_3 - .L_2)
	.align		4
.L_2:
        /*0010*/ 	.word	index@(sortPixels)
        /*0014*/ 	.word	0x00000000


	//----- nvinfo : EIATTR_MIN_STACK_SIZE
	.align		4
.L_3:
        /*0018*/ 	.byte	0x04, 0x12
        /*001a*/ 	.short	(.L_5 - .L_4)
	.align		4
.L_4:
        /*001c*/ 	.word	index@(sortPixels)
        /*0020*/ 	.word	0x00000000
.L_5:


//--------------------- .nv.compat                --------------------------
	.section	.nv.compat,"",@"SHT_CUDA_COMPAT_INFO"
	.align	4
        /*0000*/ 	.byte	0x02, 0x09, 0x00, 0x00, 0x02, 0x02, 0x01, 0x00, 0x02, 0x05, 0x05, 0x00, 0x03, 0x07, 0x01, 0x01
        /*0010*/ 	.byte	0x02, 0x03, 0x00, 0x00, 0x02, 0x06, 0x01, 0x00, 0x04, 0x0b, 0x08, 0x00, 0x09, 0x00, 0x00, 0x00
        /*0020*/ 	.byte	0x00, 0x00, 0x00, 0x00


//--------------------- .nv.info.sortPixels       --------------------------
	.section	.nv.info.sortPixels,"",@"SHT_CUDA_INFO"
	.sectionflags	@""
	.align	4


	//----- nvinfo : EIATTR_CUDA_API_VERSION
	.align		4
        /*0000*/ 	.byte	0x04, 0x37
        /*0002*/ 	.short	(.L_7 - .L_6)
.L_6:
        /*0004*/ 	.word	0x00000082


	//----- nvinfo : EIATTR_KPARAM_INFO
	.align		4
.L_7:
        /*0008*/ 	.byte	0x04, 0x17
        /*000a*/ 	.short	(.L_9 - .L_8)
.L_8:
        /*000c*/ 	.word	0x00000000
        /*0010*/ 	.short	0x0001
        /*0012*/ 	.short	0x0008
        /*0014*/ 	.byte	0x00, 0xf0, 0x11, 0x00


	//----- nvinfo : EIATTR_KPARAM_INFO
	.align		4
.L_9:
        /*0018*/ 	.byte	0x04, 0x17
        /*001a*/ 	.short	(.L_11 - .L_10)
.L_10:
        /*001c*/ 	.word	0x00000000
        /*0020*/ 	.short	0x0000
        /*0022*/ 	.short	0x0000
        /*0024*/ 	.byte	0x00, 0xf5, 0x21, 0x00


	//----- nvinfo : EIATTR_SPARSE_MMA_MASK
	.align		4
.L_11:
        /*0028*/ 	.byte	0x03, 0x50
        /*002a*/ 	.short	0x0000


	//----- nvinfo : EIATTR_MAXREG_COUNT
	.align		4
        /*002c*/ 	.byte	0x03, 0x1b
        /*002e*/ 	.short	0x00ff


	//----- nvinfo : EIATTR_MERCURY_ISA_VERSION
	.align		4
        /*0030*/ 	.byte	0x03, 0x5f
        /*0032*/ 	.short	0x0101


	//----- nvinfo : EIATTR_VRC_CTA_INIT_COUNT
	.align		4
        /*0034*/ 	.byte	0x02, 0x4a
	.zero		1
	.zero		1


	//----- nvinfo : EIATTR_EXIT_INSTR_OFFSETS
	.align		4
        /*0038*/ 	.byte	0x04, 0x1c
        /*003a*/ 	.short	(.L_13 - .L_12)


	//   ....[0]....
.L_12:
        /*003c*/ 	.word	0x00000080


	//   ....[1]....
        /*0040*/ 	.word	0x000000b0


	//   ....[2]....
        /*0044*/ 	.word	0x00000520


	//   ....[3]....
        /*0048*/ 	.word	0x00000ed0


	//----- nvinfo : EIATTR_CRS_STACK_SIZE
	.align		4
.L_13:
        /*004c*/ 	.byte	0x04, 0x1e
        /*004e*/ 	.short	(.L_15 - .L_14)
.L_14:
        /*0050*/ 	.word	0x00000000


	//----- nvinfo : EIATTR_CBANK_PARAM_SIZE
	.align		4
.L_15:
        /*0054*/ 	.byte	0x03, 0x19
        /*0056*/ 	.short	0x000c


	//----- nvinfo : EIATTR_PARAM_CBANK
	.align		4
        /*0058*/ 	.byte	0x04, 0x0a
        /*005a*/ 	.short	(.L_17 - .L_16)
	.align		4
.L_16:
        /*005c*/ 	.word	index@(.nv.constant0.sortPixels)
        /*0060*/ 	.short	0x0380
        /*0062*/ 	.short	0x000c


	//----- nvinfo : EIATTR_SW_WAR
	.align		4
.L_17:
        /*0064*/ 	.byte	0x04, 0x36
        /*0066*/ 	.short	(.L_19 - .L_18)
.L_18:
        /*0068*/ 	.word	0x00000008
.L_19:


//--------------------- .nv.callgraph             --------------------------
	.section	.nv.callgraph,"",@"SHT_CUDA_CALLGRAPH"
	.align	4
	.sectionentsize	8
	.align		4
        /*0000*/ 	.word	0x00000000
	.align		4
        /*0004*/ 	.word	0xffffffff
	.align		4
        /*0008*/ 	.word	0x00000000
	.align		4
        /*000c*/ 	.word	0xfffffffe
	.align		4
        /*0010*/ 	.word	0x00000000
	.align		4
        /*0014*/ 	.word	0xfffffffd
	.align		4
        /*0018*/ 	.word	0x00000000
	.align		4
        /*001c*/ 	.word	0xfffffffc


//--------------------- .text.sortPixels          --------------------------
	.section	.text.sortPixels,"ax",@progbits
	.align	128
        .global         sortPixels
        .type           sortPixels,@function
        .size           sortPixels,(.L_x_36 - sortPixels)
        .other          sortPixels,@"STO_CUDA_ENTRY STV_DEFAULT"
sortPixels:
.text.sortPixels:
[----:B------:R-:W-:Y:S01]  /*0000*/  LDC R1, c[0x0][0x37c] ;  /* 0x0000df00ff017b82 */ /* 0x000fe20000000800 */
[----:B------:R-:W0:Y:S07]  /*0010*/  S2R R5, SR_TID.X ;  /* 0x0000000000057919 */ /* 0x000e2e0000002100 */
[----:B------:R-:W1:Y:S01]  /*0020*/  S2UR UR4, SR_CTAID.X ;  /* 0x00000000000479c3 */ /* 0x000e620000002500 */
[----:B------:R-:W1:Y:S01]  /*0030*/  LDCU UR5, c[0x0][0x360] ;  /* 0x00006c00ff0577ac */ /* 0x000e620008000800 */
[----:B------:R-:W2:Y:S01]  /*0040*/  LDCU UR8, c[0x0][0x388] ;  /* 0x00007100ff0877ac */ /* 0x000ea20008000800 */
[----:B-1----:R-:W-:-:S06]  /*0050*/  UIMAD UR4, UR4, UR5, URZ ;  /* 0x00000005040472a4 */ /* 0x002fcc000f8e02ff */
[----:B0-----:R-:W-:-:S05]  /*0060*/  VIADD R10, R5, UR4 ;  /* 0x00000004050a7c36 */ /* 0x001fca0008000000 */
[----:B--2---:R-:W-:-:S13]  /*0070*/  ISETP.GE.AND P0, PT, R10, UR8, PT ;  /* 0x000000080a007c0c */ /* 0x004fda000bf06270 */
[----:B------:R-:W-:Y:S05]  /*0080*/  @P0 EXIT ;  /* 0x000000000000094d */ /* 0x000fea0003800000 */
[----:B------:R-:W-:-:S05]  /*0090*/  VIADD R11, R10, 0x1 ;  /* 0x000000010a0b7836 */ /* 0x000fca0000000000 */
[----:B------:R-:W-:-:S13]  /*00a0*/  ISETP.GE.AND P0, PT, R11, UR8, PT ;  /* 0x000000080b007c0c */ /* 0x000fda000bf06270 */
[----:B------:R-:W-:Y:S05]  /*00b0*/  @P0 EXIT ;  /* 0x000000000000094d */ /* 0x000fea0003800000 */
[----:B------:R-:W0:Y:S01]  /*00c0*/  LDC.64 R2, c[0x0][0x380] ;  /* 0x0000e000ff027b82 */ /* 0x000e220000000a00 */
[----:B------:R-:W1:Y:S07]  /*00d0*/  LDCU.64 UR6, c[0x0][0x358] ;  /* 0x00006b00ff0677ac */ /* 0x000e6e0008000a00 */
[----:B------:R-:W2:Y:S01]  /*00e0*/  LDC.64 R14, c[0x0][0x380] ;  /* 0x0000e000ff0e7b82 */ /* 0x000ea20000000a00 */
[----:B0-----:R-:W-:-:S05]  /*00f0*/  IMAD.WIDE R2, R10, 0x3, R2 ;  /* 0x000000030a027825 */ /* 0x001fca00078e0202 */
[----:B-1----:R0:W5:Y:S04]  /*0100*/  LDG.E.U8 R0, desc[UR6][R2.64+0x2] ;  /* 0x0000020602007981 */ /* 0x002168000c1e1100 */
[----:B------:R0:W5:Y:S04]  /*0110*/  LDG.E.U8 R6, desc[UR6][R2.64+0x1] ;  /* 0x0000010602067981 */ /* 0x000168000c1e1100 */
[----:B------:R0:W5:Y:S01]  /*0120*/  LDG.E.U8 R7, desc[UR6][R2.64] ;  /* 0x0000000602077981 */ /* 0x000162000c1e1100 */
[----:B------:R-:W-:Y:S01]  /*0130*/  LOP3.LUT R4, RZ, UR4, RZ, 0x33, !PT ;  /* 0x00000004ff047c12 */ /* 0x000fe2000f8e33ff */
[----:B------:R-:W-:Y:S03]  /*0140*/  BSSY.RECONVERGENT B0, `(.L_x_0) ;  /* 0x0000039000007945 */ /* 0x000fe60003800200 */
[----:B------:R-:W-:Y:S01]  /*0150*/  IADD3 R8, PT, PT, -R5, UR8, R4 ;  /* 0x0000000805087c10 */ /* 0x000fe2000fffe104 */
[----:B------:R-:W-:-:S02]  /*0160*/  IMAD.MOV.U32 R4, RZ, RZ, 0x2 ;  /* 0x00000002ff047424 */ /* 0x000fc400078e00ff */
[----:B------:R-:W-:Y:S01]  /*0170*/  IMAD.MOV.U32 R5, RZ, RZ, 0x0 ;  /* 0x00000000ff057424 */ /* 0x000fe200078e00ff */
[----:B------:R-:W-:Y:S01]  /*0180*/  LOP3.LUT P0, R8, R8, 0x3, RZ, 0xc0, !PT ;  /* 0x0000000308087812 */ /* 0x000fe2000780c0ff */
[----:B--2---:R-:W-:-:S12]  /*0190*/  IMAD.WIDE.U32 R4, R14, 0x1, R4 ;  /* 0x000000010e047825 */ /* 0x004fd800078e0004 */
[----:B0-----:R-:W-:Y:S05]  /*01a0*/  @!P0 BRA `(.L_x_1) ;  /* 0x0000000000c88947 */ /* 0x001fea0003800000 */
[----:B------:R-:W-:Y:S01]  /*01b0*/  BSSY.RECONVERGENT B1, `(.L_x_2) ;  /* 0x0000030000017945 */ /* 0x000fe20003800200 */
[----:B------:R-:W-:Y:S02]  /*01c0*/  IMAD.IADD R15, R5, 0x1, R15 ;  /* 0x00000001050f7824 */ /* 0x000fe400078e020f */
[----:B------:R-:W-:Y:S02]  /*01d0*/  IMAD.MOV R12, RZ, RZ, -R8 ;  /* 0x000000ffff0c7224 */ /* 0x000fe400078e0a08 */
[----:B------:R-:W-:-:S07]  /*01e0*/  IMAD.MOV.U32 R13, RZ, RZ, R10 ;  /* 0x000000ffff0d7224 */ /* 0x000fce00078e000a */
.L_x_9:
[----:B------:R-:W-:Y:S02]  /*01f0*/  IMAD.MOV.U32 R8, RZ, RZ, R4 ;  /* 0x000000ffff087224 */ /* 0x000fe400078e0004 */
[----:B------:R-:W-:Y:S02]  /*0200*/  IMAD.MOV.U32 R9, RZ, RZ, R15 ;  /* 0x000000ffff097224 */ /* 0x000fe400078e000f */
[----:B------:R-:W-:-:S05]  /*0210*/  IMAD.WIDE R8, R11, 0x3, R8 ;  /* 0x000000030b087825 */ /* 0x000fca00078e0208 */
[----:B------:R-:W2:Y:S04]  /*0220*/  LDG.E.U8 R21, desc[UR6][R8.64] ;  /* 0x0000000608157981 */ /* 0x000ea8000c1e1100 */
[----:B0----5:R0:W5:Y:S04]  /*0230*/  LDG.E.U8 R17, desc[UR6][R8.64+-0x2] ;  /* 0xfffffe0608117981 */ /* 0x021168000c1e1100 */
[----:B------:R0:W5:Y:S01]  /*0240*/  LDG.E.U8 R19, desc[UR6][R8.64+-0x1] ;  /* 0xffffff0608137981 */ /* 0x000162000c1e1100 */
[----:B------:R-:W-:Y:S01]  /*0250*/  PRMT R14, R0, 0x9910, RZ ;  /* 0x00009910000e7816 */ /* 0x000fe200000000ff */
[----:B------:R-:W-:Y:S01]  /*0260*/  VIADD R12, R12, 0x1 ;  /* 0x000000010c0c7836 */ /* 0x000fe20000000000 */
[----:B------:R-:W-:Y:S04]  /*0270*/  BSSY.RECONVERGENT B2, `(.L_x_3) ;  /* 0x0000020000027945 */ /* 0x000fe80003800200 */
[----:B------:R-:W-:Y:S01]  /*0280*/  BSSY.RELIABLE B3, `(.L_x_4) ;  /* 0x0000015000037945 */ /* 0x000fe20003800100 */
[----:B------:R-:W-:-:S02]  /*0290*/  ISETP.NE.AND P0, PT, R12, RZ, PT ;  /* 0x000000ff0c00720c */ /* 0x000fc40003f05270 */
[----:B--2---:R-:W-:-:S13]  /*02a0*/  ISETP.NE.AND P1, PT, R21, R14, PT ;  /* 0x0000000e1500720c */ /* 0x004fda0003f25270 */
[----:B0-----:R-:W-:Y:S05]  /*02b0*/  @!P1 BRA `(.L_x_5) ;  /* 0x0000000000149947 */ /* 0x001fea0003800000 */
[----:B------:R-:W-:-:S04]  /*02c0*/  LOP3.LUT R14, R0, 0xffff, RZ, 0xc0, !PT ;  /* 0x0000ffff000e7812 */ /* 0x000fc800078ec0ff */
[----:B------:R-:W-:-:S13]  /*02d0*/  ISETP.GE.U32.AND P1, PT, R21, R14, PT ;  /* 0x0000000e1500720c */ /* 0x000fda0003f26070 */
[----:B------:R-:W-:Y:S05]  /*02e0*/  @P1 BREAK.RELIABLE B3 ;  /* 0x0000000000031942 */ /* 0x000fea0003800100 */
[----:B------:R-:W-:Y:S05]  /*02f0*/  @!P1 BRA `(.L_x_6) ;  /* 0x0000000000349947 */ /* 0x000fea0003800000 */
[----:B------:R-:W-:Y:S05]  /*0300*/  BRA `(.L_x_7) ;  /* 0x0000000000587947 */ /* 0x000fea0003800000 */
.L_x_5:
[----:B------:R-:W-:-:S04]  /*0310*/  PRMT R14, R6, 0x9910, RZ ;  /* 0x00009910060e7816 */ /* 0x000fc800000000ff */
[----:B-----5:R-:W-:-:S13]  /*0320*/  ISETP.NE.AND P1, PT, R19, R14, PT ;  /* 0x0000000e1300720c */ /* 0x020fda0003f25270 */
[----:B------:R-:W-:Y:S05]  /*0330*/  @!P1 BRA `(.L_x_8) ;  /* 0x0000000000149947 */ /* 0x000fea0003800000 */
[----:B------:R-:W-:-:S04]  /*0340*/  LOP3.LUT R14, R6, 0xffff, RZ, 0xc0, !PT ;  /* 0x0000ffff060e7812 */ /* 0x000fc800078ec0ff */
[----:B------:R-:W-:-:S13]  /*0350*/  ISETP.GE.U32.AND P1, PT, R19, R14, PT ;  /* 0x0000000e1300720c */ /* 0x000fda0003f26070 */
[----:B------:R-:W-:Y:S05]  /*0360*/  @P1 BREAK.RELIABLE B3 ;  /* 0x0000000000031942 */ /* 0x000fea0003800100 */
[----:B------:R-:W-:Y:S05]  /*0370*/  @!P1 BRA `(.L_x_6) ;  /* 0x0000000000149947 */ /* 0x000fea0003800000 */
[----:B------:R-:W-:Y:S05]  /*0380*/  BRA `(.L_x_7) ;  /* 0x0000000000387947 */ /* 0x000fea0003800000 */
.L_x_8:
[----:B------:R-:W-:-:S04]  /*0390*/  LOP3.LUT R14, R7, 0xffff, RZ, 0xc0, !PT ;  /* 0x0000ffff070e7812 */ /* 0x000fc800078ec0ff */
[----:B------:R-:W-:-:S13]  /*03a0*/  ISETP.GE.U32.AND P1, PT, R17, R14, PT ;  /* 0x0000000e1100720c */ /* 0x000fda0003f26070 */
[----:B------:R-:W-:Y:S05]  /*03b0*/  @P1 BREAK.RELIABLE B3 ;  /* 0x0000000000031942 */ /* 0x000fea0003800100 */
[----:B------:R-:W-:Y:S05]  /*03c0*/  @P1 BRA `(.L_x_7) ;  /* 0x0000000000281947 */ /* 0x000fea0003800000 */
.L_x_6:
[----:B------:R-:W-:Y:S05]  /*03d0*/  BSYNC.RELIABLE B3 ;  /* 0x0000000000037941 */ /* 0x000fea0003800100 */
.L_x_4:
[----:B-----5:R-:W-:Y:S04]  /*03e0*/  STG.E.U8 desc[UR6][R2.64], R17 ;  /* 0x0000001102007986 */ /* 0x020fe8000c101106 */
[----:B------:R-:W-:Y:S04]  /*03f0*/  STG.E.U8 desc[UR6][R2.64+0x1], R19 ;  /* 0x0000011302007986 */ /* 0x000fe8000c101106 */
[----:B------:R-:W-:Y:S04]  /*0400*/  STG.E.U8 desc[UR6][R2.64+0x2], R21 ;  /* 0x0000021502007986 */ /* 0x000fe8000c101106 */
[----:B------:R0:W-:Y:S04]  /*0410*/  STG.E.U8 desc[UR6][R8.64+-0x2], R7 ;  /* 0xfffffe0708007986 */ /* 0x0001e8000c101106 */
[----:B------:R1:W-:Y:S04]  /*0420*/  STG.E.U8 desc[UR6][R8.64+-0x1], R6 ;  /* 0xffffff0608007986 */ /* 0x0003e8000c101106 */
[----:B------:R2:W-:Y:S04]  /*0430*/  STG.E.U8 desc[UR6][R8.64], R0 ;  /* 0x0000000008007986 */ /* 0x0005e8000c101106 */
[----:B0-----:R0:W5:Y:S04]  /*0440*/  LDG.E.U8 R7, desc[UR6][R2.64] ;  /* 0x0000000602077981 */ /* 0x001168000c1e1100 */
[----:B-1----:R0:W5:Y:S04]  /*0450*/  LDG.E.U8 R6, desc[UR6][R2.64+0x1] ;  /* 0x0000010602067981 */ /* 0x002168000c1e1100 */
[----:B--2---:R0:W5:Y:S02]  /*0460*/  LDG.E.U8 R0, desc[UR6][R2.64+0x2] ;  /* 0x0000020602007981 */ /* 0x004164000c1e1100 */
.L_x_7:
[----:B------:R-:W-:Y:S05]  /*0470*/  BSYNC.RECONVERGENT B2 ;  /* 0x0000000000027941 */ /* 0x000fea0003800200 */
.L_x_3:
[----:B------:R-:W-:Y:S02]  /*0480*/  VIADD R11, R11, 0x1 ;  /* 0x000000010b0b7836 */ /* 0x000fe40000000000 */
[----:B------:R-:W-:Y:S01]  /*0490*/  VIADD R13, R13, 0x1 ;  /* 0x000000010d0d7836 */ /* 0x000fe20000000000 */
[----:B------:R-:W-:Y:S06]  /*04a0*/  @P0 BRA `(.L_x_9) ;  /* 0xfffffffc00500947 */ /* 0x000fec000383ffff */
[----:B------:R-:W-:Y:S05]  /*04b0*/  BSYNC.RECONVERGENT B1 ;  /* 0x0000000000017941 */ /* 0x000fea0003800200 */
.L_x_2:
[----:B------:R-:W-:-:S07]  /*04c0*/  VIADD R11, R13, 0x1 ;  /* 0x000000010d0b7836 */ /* 0x000fce0000000000 */
.L_x_1:
[----:B------:R-:W-:Y:S05]  /*04d0*/  BSYNC.RECONVERGENT B0 ;  /* 0x0000000000007941 */ /* 0x000fea0003800200 */
.L_x_0:
[----:B------:R-:W-:Y:S05]  /*04e0*/  WARPSYNC.ALL ;  /* 0x0000000000007948 */ /* 0x000fea0003800000 */
[----:B------:R-:W1:Y:S02]  /*04f0*/  LDC R5, c[0x0][0x388] ;  /* 0x0000e200ff057b82 */ /* 0x000e640000000800 */
[----:B-1----:R-:W-:-:S04]  /*0500*/  IADD3 R10, PT, PT, -R10, -0x2, R5 ;  /* 0xfffffffe0a0a7810 */ /* 0x002fc80007ffe105 */
[----:B------:R-:W-:-:S13]  /*0510*/  ISETP.GE.U32.AND P0, PT, R10, 0x3, PT ;  /* 0x000000030a00780c */ /* 0x000fda0003f06070 */
[----:B------:R-:W-:Y:S05]  /*0520*/  @!P0 EXIT ;  /* 0x000000000000894d */ /* 0x000fea0003800000 */
[----:B------:R-:W1:Y:S01]  /*0530*/  LDCU.64 UR4, c[0x0][0x380] ;  /* 0x00007000ff0477ac */ /* 0x000e620008000a00 */
[----:B------:R-:W2:Y:S01]  /*0540*/  LDCU UR8, c[0x0][0x388] ;  /* 0x00007100ff0877ac */ /* 0x000ea20008000800 */
[----:B-1----:R-:W-:-:S04]  /*0550*/  UIADD3 UR4, UP0, UPT, UR4, 0x5, URZ ;  /* 0x0000000504047890 */ /* 0x002fc8000ff1e0ff */
[----:B--2---:R-:W-:-:S12]  /*0560*/  UIADD3.X UR5, UPT, UPT, URZ, UR5, URZ, UP0, !UPT ;  /* 0x00000005ff057290 */ /* 0x004fd800087fe4ff */
.L_x_34:
[----:B------:R-:W-:Y:S02]  /*0570*/  IMAD.U32 R4, RZ, RZ, UR4 ;  /* 0x00000004ff047e24 */ /* 0x000fe4000f8e00ff */
[----:B------:R-:W-:Y:S02]  /*0580*/  IMAD.U32 R5, RZ, RZ, UR5 ;  /* 0x00000005ff057e24 */ /* 0x000fe4000f8e00ff */
[----:B------:R-:W-:-:S05]  /*0590*/  IMAD.WIDE R4, R11, 0x3, R4 ;  /* 0x000000030b047825 */ /* 0x000fca00078e0204 */
[----:B--2---:R-:W2:Y:S04]  /*05a0*/  LDG.E.U8 R15, desc[UR6][R4.64+-0x3] ;  /* 0xfffffd06040f7981 */ /* 0x004ea8000c1e1100 */
[----:B-1---5:R1:W5:Y:S04]  /*05b0*/  LDG.E.U8 R9, desc[UR6][R4.64+-0x5] ;  /* 0xfffffb0604097981 */ /* 0x022368000c1e1100 */
[----:B------:R1:W5:Y:S01]  /*05c0*/  LDG.E.U8 R13, desc[UR6][R4.64+-0x4] ;  /* 0xfffffc06040d7981 */ /* 0x000362000c1e1100 */
[----:B------:R-:W-:Y:S01]  /*05d0*/  PRMT R8, R0, 0x9910, RZ ;  /* 0x0000991000087816 */ /* 0x000fe200000000ff */
[----:B------:R-:W-:Y:S01]  /*05e0*/  VIADD R11, R11, 0x4 ;  /* 0x000000040b0b7836 */ /* 0x000fe20000000000 */
[----:B------:R-:W-:Y:S04]  /*05f0*/  BSSY.RECONVERGENT B1, `(.L_x_10) ;  /* 0x0000020000017945 */ /* 0x000fe80003800200 */
[----:B------:R-:W-:Y:S01]  /*0600*/  BSSY.RELIABLE B0, `(.L_x_11) ;  /* 0x0000015000007945 */ /* 0x000fe20003800100 */
[----:B------:R-:W-:-:S02]  /*0610*/  ISETP.GE.AND P0, PT, R11, UR8, PT ;  /* 0x000000080b007c0c */ /* 0x000fc4000bf06270 */
[----:B--2---:R-:W-:-:S13]  /*0620*/  ISETP.NE.AND P1, PT, R15, R8, PT ;  /* 0x000000080f00720c */ /* 0x004fda0003f25270 */
[----:B-1-3--:R-:W-:Y:S05]  /*0630*/  @!P1 BRA `(.L_x_12) ;  /* 0x0000000000149947 */ /* 0x00afea0003800000 */
[----:B------:R-:W-:-:S04]  /*0640*/  LOP3.LUT R8, R0, 0xffff, RZ, 0xc0, !PT ;  /* 0x0000ffff00087812 */ /* 0x000fc800078ec0ff */
[----:B------:R-:W-:-:S13]  /*0650*/  ISETP.GE.U32.AND P1, PT, R15, R8, PT ;  /* 0x000000080f00720c */ /* 0x000fda0003f26070 */
[----:B------:R-:W-:Y:S05]  /*0660*/  @P1 BREAK.RELIABLE B0 ;  /* 0x0000000000001942 */ /* 0x000fea0003800100 */
[----:B------:R-:W-:Y:S05]  /*0670*/  @!P1 BRA `(.L_x_13) ;  /* 0x0000000000349947 */ /* 0x000fea0003800000 */
[----:B------:R-:W-:Y:S05]  /*0680*/  BRA `(.L_x_14) ;  /* 0x0000000000587947 */ /* 0x000fea0003800000 */
.L_x_12:
        /* <DEDUP_REMOVED lines=8> */
.L_x_15:
[----:B------:R-:W-:-:S04]  /*0710*/  LOP3.LUT R8, R7, 0xffff, RZ, 0xc0, !PT ;  /* 0x0000ffff07087812 */ /* 0x000fc800078ec0ff */
[----:B------:R-:W-:-:S13]  /*0720*/  ISETP.GE.U32.AND P1, PT, R9, R8, PT ;  /* 0x000000080900720c */ /* 0x000fda0003f26070 */
[----:B------:R-:W-:Y:S05]  /*0730*/  @P1 BREAK.RELIABLE B0 ;  /* 0x0000000000001942 */ /* 0x000fea0003800100 */
[----:B------:R-:W-:Y:S05]  /*0740*/  @P1 BRA `(.L_x_14) ;  /* 0x0000000000281947 */ /* 0x000fea0003800000 */
.L_x_13:
[----:B------:R-:W-:Y:S05]  /*0750*/  BSYNC.RELIABLE B0 ;  /* 0x0000000000007941 */ /* 0x000fea0003800100 */
.L_x_11:
[----:B-----5:R-:W-:Y:S04]  /*0760*/  STG.E.U8 desc[UR6][R2.64], R9 ;  /* 0x0000000902007986 */ /* 0x020fe8000c101106 */
[----:B------:R-:W-:Y:S04]  /*0770*/  STG.E.U8 desc[UR6][R2.64+0x1], R13 ;  /* 0x0000010d02007986 */ /* 0x000fe8000c101106 */
[----:B------:R-:W-:Y:S04]  /*0780*/  STG.E.U8 desc[UR6][R2.64+0x2], R15 ;  /* 0x0000020f02007986 */ /* 0x000fe8000c101106 */
[----:B------:R1:W-:Y:S04]  /*0790*/  STG.E.U8 desc[UR6][R4.64+-0x5], R7 ;  /* 0xfffffb0704007986 */ /* 0x0003e8000c101106 */
[----:B------:R2:W-:Y:S04]  /*07a0*/  STG.E.U8 desc[UR6][R4.64+-0x4], R6 ;  /* 0xfffffc0604007986 */ /* 0x0005e8000c101106 */
[----:B------:R3:W-:Y:S04]  /*07b0*/  STG.E.U8 desc[UR6][R4.64+-0x3], R0 ;  /* 0xfffffd0004007986 */ /* 0x0007e8000c101106 */
[----:B-1----:R1:W5:Y:S04]  /*07c0*/  LDG.E.U8 R7, desc[UR6][R2.64] ;  /* 0x0000000602077981 */ /* 0x002368000c1e1100 */
[----:B--2---:R1:W5:Y:S04]  /*07d0*/  LDG.E.U8 R6, desc[UR6][R2.64+0x1] ;  /* 0x0000010602067981 */ /* 0x004368000c1e1100 */
[----:B---3--:R1:W5:Y:S02]  /*07e0*/  LDG.E.U8 R0, desc[UR6][R2.64+0x2] ;  /* 0x0000020602007981 */ /* 0x008364000c1e1100 */
.L_x_14:
[----:B------:R-:W-:Y:S05]  /*07f0*/  BSYNC.RECONVERGENT B1 ;  /* 0x0000000000017941 */ /* 0x000fea0003800200 */
.L_x_10:
[----:B------:R-:W2:Y:S04]  /*0800*/  LDG.E.U8 R15, desc[UR6][R4.64] ;  /* 0x00000006040f7981 */ /* 0x000ea8000c1e1100 */
[----:B-----5:R3:W5:Y:S04]  /*0810*/  LDG.E.U8 R9, desc[UR6][R4.64+-0x2] ;  /* 0xfffffe0604097981 */ /* 0x020768000c1e1100 */
[----:B------:R3:W5:Y:S01]  /*0820*/  LDG.E.U8 R13, desc[UR6][R4.64+-0x1] ;  /* 0xffffff06040d7981 */ /* 0x000762000c1e1100 */
[----:B------:R-:W-:Y:S01]  /*0830*/  PRMT R8, R0, 0x9910, RZ ;  /* 0x0000991000087816 */ /* 0x000fe200000000ff */
[----:B------:R-:W-:Y:S04]  /*0840*/  BSSY.RECONVERGENT B2, `(.L_x_16) ;  /* 0x000001f000027945 */ /* 0x000fe80003800200 */
[----:B------:R-:W-:Y:S01]  /*0850*/  BSSY.RELIABLE B1, `(.L_x_17) ;  /* 0x0000014000017945 */ /* 0x000fe20003800100 */
[----:B--2---:R-:W-:-:S13]  /*0860*/  ISETP.NE.AND P1, PT, R15, R8, PT ;  /* 0x000000080f00720c */ /* 0x004fda0003f25270 */
[----:B---3--:R-:W-:Y:S05]  /*0870*/  @!P1 BRA `(.L_x_18) ;  /* 0x0000000000149947 */ /* 0x008fea0003800000 */
[----:B------:R-:W-:-:S04]  /*0880*/  LOP3.LUT R8, R0, 0xffff, RZ, 0xc0, !PT ;  /* 0x0000ffff00087812 */ /* 0x000fc800078ec0ff */
[----:B------:R-:W-:-:S13]  /*0890*/  ISETP.GE.U32.AND P1, PT, R15, R8, PT ;  /* 0x000000080f00720c */ /* 0x000fda0003f26070 */
[----:B------:R-:W-:Y:S05]  /*08a0*/  @P1 BREAK.RELIABLE B1 ;  /* 0x0000000000011942 */ /* 0x000fea0003800100 */
[----:B------:R-:W-:Y:S05]  /*08b0*/  @!P1 BRA `(.L_x_19) ;  /* 0x0000000000349947 */ /* 0x000fea0003800000 */
[----:B------:R-:W-:Y:S05]  /*08c0*/  BRA `(.L_x_20) ;  /* 0x0000000000587947 */ /* 0x000fea0003800000 */
.L_x_18:
        /* <DEDUP_REMOVED lines=8> */
.L_x_21:
[----:B------:R-:W-:-:S04]  /*0950*/  LOP3.LUT R8, R7, 0xffff, RZ, 0xc0, !PT ;  /* 0x0000ffff07087812 */ /* 0x000fc800078ec0ff */
[----:B------:R-:W-:-:S13]  /*0960*/  ISETP.GE.U32.AND P1, PT, R9, R8, PT ;  /* 0x000000080900720c */ /* 0x000fda0003f26070 */
[----:B------:R-:W-:Y:S05]  /*0970*/  @P1 BREAK.RELIABLE B1 ;  /* 0x0000000000011942 */ /* 0x000fea0003800100 */
[----:B------:R-:W-:Y:S05]  /*0980*/  @P1 BRA `(.L_x_20) ;  /* 0x0000000000281947 */ /* 0x000fea0003800000 */
.L_x_19:
[----:B------:R-:W-:Y:S05]  /*0990*/  BSYNC.RELIABLE B1 ;  /* 0x0000000000017941 */ /* 0x000fea0003800100 */
.L_x_17:
[----:B-----5:R-:W-:Y:S04]  /*09a0*/  STG.E.U8 desc[UR6][R2.64], R9 ;  /* 0x0000000902007986 */ /* 0x020fe8000c101106 */
[----:B------:R-:W-:Y:S04]  /*09b0*/  STG.E.U8 desc[UR6][R2.64+0x1], R13 ;  /* 0x0000010d02007986 */ /* 0x000fe8000c101106 */
[----:B------:R-:W-:Y:S04]  /*09c0*/  STG.E.U8 desc[UR6][R2.64+0x2], R15 ;  /* 0x0000020f02007986 */ /* 0x000fe8000c101106 */
[----:B------:R2:W-:Y:S04]  /*09d0*/  STG.E.U8 desc[UR6][R4.64+-0x2], R7 ;  /* 0xfffffe0704007986 */ /* 0x0005e8000c101106 */
[----:B------:R3:W-:Y:S04]  /*09e0*/  STG.E.U8 desc[UR6][R4.64+-0x1], R6 ;  /* 0xffffff0604007986 */ /* 0x0007e8000c101106 */
[----:B------:R4:W-:Y:S04]  /*09f0*/  STG.E.U8 desc[UR6][R4.64], R0 ;  /* 0x0000000004007986 */ /* 0x0009e8000c101106 */
[----:B--2---:R2:W5:Y:S04]  /*0a00*/  LDG.E.U8 R7, desc[UR6][R2.64] ;  /* 0x0000000602077981 */ /* 0x004568000c1e1100 */
[----:B---3--:R2:W5:Y:S04]  /*0a10*/  LDG.E.U8 R6, desc[UR6][R2.64+0x1] ;  /* 0x0000010602067981 */ /* 0x008568000c1e1100 */
[----:B----4-:R2:W5:Y:S02]  /*0a20*/  LDG.E.U8 R0, desc[UR6][R2.64+0x2] ;  /* 0x0000020602007981 */ /* 0x010564000c1e1100 */
.L_x_20:
[----:B------:R-:W-:Y:S05]  /*0a30*/  BSYNC.RECONVERGENT B2 ;  /* 0x0000000000027941 */ /* 0x000fea0003800200 */
.L_x_16:
[----:B------:R-:W3:Y:S04]  /*0a40*/  LDG.E.U8 R15, desc[UR6][R4.64+0x3] ;  /* 0x00000306040f7981 */ /* 0x000ee8000c1e1100 */
[----:B-----5:R4:W5:Y:S04]  /*0a50*/  LDG.E.U8 R9, desc[UR6][R4.64+0x1] ;  /* 0x0000010604097981 */ /* 0x020968000c1e1100 */
[----:B------:R4:W5:Y:S01]  /*0a60*/  LDG.E.U8 R13, desc[UR6][R4.64+0x2] ;  /* 0x00000206040d7981 */ /* 0x000962000c1e1100 */
[----:B------:R-:W-:Y:S01]  /*0a70*/  PRMT R8, R0, 0x9910, RZ ;  /* 0x0000991000087816 */ /* 0x000fe200000000ff */
[----:B------:R-:W-:Y:S04]  /*0a80*/  BSSY.RECONVERGENT B3, `(.L_x_22) ;  /* 0x000001f000037945 */ /* 0x000fe80003800200 */
[----:B------:R-:W-:Y:S01]  /*0a90*/  BSSY.RELIABLE B2, `(.L_x_23) ;  /* 0x0000014000027945 */ /* 0x000fe20003800100 */
[----:B---3--:R-:W-:-:S13]  /*0aa0*/  ISETP.NE.AND P1, PT, R15, R8, PT ;  /* 0x000000080f00720c */ /* 0x008fda0003f25270 */
[----:B----4-:R-:W-:Y:S05]  /*0ab0*/  @!P1 BRA `(.L_x_24) ;  /* 0x0000000000149947 */ /* 0x010fea0003800000 */
[----:B------:R-:W-:-:S04]  /*0ac0*/  LOP3.LUT R8, R0, 0xffff, RZ, 0xc0, !PT ;  /* 0x0000ffff00087812 */ /* 0x000fc800078ec0ff */
[----:B------:R-:W-:-:S13]  /*0ad0*/  ISETP.GE.U32.AND P1, PT, R15, R8, PT ;  /* 0x000000080f00720c */ /* 0x000fda0003f26070 */
[----:B------:R-:W-:Y:S05]  /*0ae0*/  @P1 BREAK.RELIABLE B2 ;  /* 0x0000000000021942 */ /* 0x000fea0003800100 */
[----:B------:R-:W-:Y:S05]  /*0af0*/  @!P1 BRA `(.L_x_25) ;  /* 0x0000000000349947 */ /* 0x000fea0003800000 */
[----:B------:R-:W-:Y:S05]  /*0b00*/  BRA `(.L_x_26) ;  /* 0x0000000000587947 */ /* 0x000fea0003800000 */
.L_x_24:
        /* <DEDUP_REMOVED lines=8> */
.L_x_27:
[----:B------:R-:W-:-:S04]  /*0b90*/  LOP3.LUT R8, R7, 0xffff, RZ, 0xc0, !PT ;  /* 0x0000ffff07087812 */ /* 0x000fc800078ec0ff */
[----:B------:R-:W-:-:S13]  /*0ba0*/  ISETP.GE.U32.AND P1, PT, R9, R8, PT ;  /* 0x000000080900720c */ /* 0x000fda0003f26070 */
[----:B------:R-:W-:Y:S05]  /*0bb0*/  @P1 BREAK.RELIABLE B2 ;  /* 0x0000000000021942 */ /* 0x000fea0003800100 */
[----:B------:R-:W-:Y:S05]  /*0bc0*/  @P1 BRA `(.L_x_26) ;  /* 0x0000000000281947 */ /* 0x000fea0003800000 */
.L_x_25:
[----:B------:R-:W-:Y:S05]  /*0bd0*/  BSYNC.RELIABLE B2 ;  /* 0x0000000000027941 */ /* 0x000fea0003800100 */
.L_x_23:
[----:B-----5:R-:W-:Y:S04]  /*0be0*/  STG.E.U8 desc[UR6][R2.64], R9 ;  /* 0x0000000902007986 */ /* 0x020fe8000c101106 */
[----:B------:R-:W-:Y:S04]  /*0bf0*/  STG.E.U8 desc[UR6][R2.64+0x1], R13 ;  /* 0x0000010d02007986 */ /* 0x000fe8000c101106 */
[----:B------:R-:W-:Y:S04]  /*0c00*/  STG.E.U8 desc[UR6][R2.64+0x2], R15 ;  /* 0x0000020f02007986 */ /* 0x000fe8000c101106 */
[----:B------:R3:W-:Y:S04]  /*0c10*/  STG.E.U8 desc[UR6][R4.64+0x1], R7 ;  /* 0x0000010704007986 */ /* 0x0007e8000c101106 */
[----:B------:R4:W-:Y:S04]  /*0c20*/  STG.E.U8 desc[UR6][R4.64+0x2], R6 ;  /* 0x0000020604007986 */ /* 0x0009e8000c101106 */
[----:B------:R0:W-:Y:S04]  /*0c30*/  STG.E.U8 desc[UR6][R4.64+0x3], R0 ;  /* 0x0000030004007986 */ /* 0x0001e8000c101106 */
[----:B---3--:R3:W5:Y:S04]  /*0c40*/  LDG.E.U8 R7, desc[UR6][R2.64] ;  /* 0x0000000602077981 */ /* 0x008768000c1e1100 */
[----:B----4-:R3:W5:Y:S04]  /*0c50*/  LDG.E.U8 R6, desc[UR6][R2.64+0x1] ;  /* 0x0000010602067981 */ /* 0x010768000c1e1100 */
[----:B0-----:R3:W5:Y:S02]  /*0c60*/  LDG.E.U8 R0, desc[UR6][R2.64+0x2] ;  /* 0x0000020602007981 */ /* 0x001764000c1e1100 */
.L_x_26:
[----:B------:R-:W-:Y:S05]  /*0c70*/  BSYNC.RECONVERGENT B3 ;  /* 0x0000000000037941 */ /* 0x000fea0003800200 */
.L_x_22:
[----:B------:R-:W4:Y:S04]  /*0c80*/  LDG.E.U8 R15, desc[UR6][R4.64+0x6] ;  /* 0x00000606040f7981 */ /* 0x000f28000c1e1100 */
[----:B-----5:R0:W5:Y:S04]  /*0c90*/  LDG.E.U8 R9, desc[UR6][R4.64+0x4] ;  /* 0x0000040604097981 */ /* 0x020168000c1e1100 */
[----:B------:R0:W5:Y:S01]  /*0ca0*/  LDG.E.U8 R13, desc[UR6][R4.64+0x5] ;  /* 0x00000506040d7981 */ /* 0x000162000c1e1100 */
[----:B------:R-:W-:Y:S01]  /*0cb0*/  PRMT R8, R0, 0x9910, RZ ;  /* 0x0000991000087816 */ /* 0x000fe200000000ff */
[----:B------:R-:W-:Y:S04]  /*0cc0*/  BSSY.RECONVERGENT B3, `(.L_x_28) ;  /* 0x000001f000037945 */ /* 0x000fe80003800200 */
[----:B------:R-:W-:Y:S01]  /*0cd0*/  BSSY.RELIABLE B4, `(.L_x_29) ;  /* 0x0000014000047945 */ /* 0x000fe20003800100 */
[----:B----4-:R-:W-:-:S13]  /*0ce0*/  ISETP.NE.AND P1, PT, R15, R8, PT ;  /* 0x000000080f00720c */ /* 0x010fda0003f25270 */
[----:B0-----:R-:W-:Y:S05]  /*0cf0*/  @!P1 BRA `(.L_x_30) ;  /* 0x0000000000149947 */ /* 0x001fea0003800000 */
[----:B------:R-:W-:-:S04]  /*0d00*/  LOP3.LUT R8, R0, 0xffff, RZ, 0xc0, !PT ;  /* 0x0000ffff00087812 */ /* 0x000fc800078ec0ff */
[----:B------:R-:W-:-:S13]  /*0d10*/  ISETP.GE.U32.AND P1, PT, R15, R8, PT ;  /* 0x000000080f00720c */ /* 0x000fda0003f26070 */
[----:B------:R-:W-:Y:S05]  /*0d20*/  @P1 BREAK.RELIABLE B4 ;  /* 0x0000000000041942 */ /* 0x000fea0003800100 */
[----:B------:R-:W-:Y:S05]  /*0d30*/  @!P1 BRA `(.L_x_31) ;  /* 0x0000000000349947 */ /* 0x000fea0003800000 */
[----:B------:R-:W-:Y:S05]  /*0d40*/  BRA `(.L_x_32) ;  /* 0x0000000000587947 */ /* 0x000fea0003800000 */
.L_x_30:
        /* <DEDUP_REMOVED lines=8> */
.L_x_33:
[----:B------:R-:W-:-:S04]  /*0dd0*/  LOP3.LUT R8, R7, 0xffff, RZ, 0xc0, !PT ;  /* 0x0000ffff07087812 */ /* 0x000fc800078ec0ff */
[----:B------:R-:W-:-:S13]  /*0de0*/  ISETP.GE.U32.AND P1, PT, R9, R8, PT ;  /* 0x000000080900720c */ /* 0x000fda0003f26070 */
[----:B------:R-:W-:Y:S05]  /*0df0*/  @P1 BREAK.RELIABLE B4 ;  /* 0x0000000000041942 */ /* 0x000fea0003800100 */
[----:B------:R-:W-:Y:S05]  /*0e00*/  @P1 BRA `(.L_x_32) ;  /* 0x0000000000281947 */ /* 0x000fea0003800000 */
.L_x_31:
[----:B------:R-:W-:Y:S05]  /*0e10*/  BSYNC.RELIABLE B4 ;  /* 0x0000000000047941 */ /* 0x000fea0003800100 */
.L_x_29:
[----:B-----5:R-:W-:Y:S04]  /*0e20*/  STG.E.U8 desc[UR6][R2.64], R9 ;  /* 0x0000000902007986 */ /* 0x020fe8000c101106 */
[----:B------:R-:W-:Y:S04]  /*0e30*/  STG.E.U8 desc[UR6][R2.64+0x1], R13 ;  /* 0x0000010d02007986 */ /* 0x000fe8000c101106 */
[----:B------:R-:W-:Y:S04]  /*0e40*/  STG.E.U8 desc[UR6][R2.64+0x2], R15 ;  /* 0x0000020f02007986 */ /* 0x000fe8000c101106 */
[----:B------:R0:W-:Y:S04]  /*0e50*/  STG.E.U8 desc[UR6][R4.64+0x4], R7 ;  /* 0x0000040704007986 */ /* 0x0001e8000c101106 */
[----:B------:R4:W-:Y:S04]  /*0e60*/  STG.E.U8 desc[UR6][R4.64+0x5], R6 ;  /* 0x0000050604007986 */ /* 0x0009e8000c101106 */
[----:B------:R1:W-:Y:S04]  /*0e70*/  STG.E.U8 desc[UR6][R4.64+0x6], R0 ;  /* 0x0000060004007986 */ /* 0x0003e8000c101106 */
[----:B0-----:R0:W5:Y:S04]  /*0e80*/  LDG.E.U8 R7, desc[UR6][R2.64] ;  /* 0x0000000602077981 */ /* 0x001168000c1e1100 */
[----:B----4-:R0:W5:Y:S04]  /*0e90*/  LDG.E.U8 R6, desc[UR6][R2.64+0x1] ;  /* 0x0000010602067981 */ /* 0x010168000c1e1100 */
[----:B-1----:R0:W5:Y:S02]  /*0ea0*/  LDG.E.U8 R0, desc[UR6][R2.64+0x2] ;  /* 0x0000020602007981 */ /* 0x002164000c1e1100 */
.L_x_32:
[----:B------:R-:W-:Y:S05]  /*0eb0*/  BSYNC.RECONVERGENT B3 ;  /* 0x0000000000037941 */ /* 0x000fea0003800200 */
.L_x_28:
[----:B------:R-:W-:Y:S05]  /*0ec0*/  @!P0 BRA `(.L_x_34) ;  /* 0xfffffff400a88947 */ /* 0x000fea000383ffff */
[----:B------:R-:W-:Y:S05]  /*0ed0*/  EXIT ;  /* 0x000000000000794d */ /* 0x000fea0003800000 */
.L_x_35:
[----:B------:R-:W-:-:S00]  /*0ee0*/  BRA `(.L_x_35) ;  /* 0xfffffffc00fc7947 */ /* 0x000fc0000383ffff */
[----:B------:R-:W-:-:S00]  /*0ef0*/  NOP ;  /* 0x0000000000007918 */ /* 0x000fc00000000000 */
        /* <DEDUP_REMOVED lines=8> */
.L_x_36:


//--------------------- .nv.shared.reserved.0     --------------------------
	.section	.nv.shared.reserved.0,"aw",@nobits
	.weak		__nv_reservedSMEM_offset_0_alias
	.size		__nv_reservedSMEM_offset_0_alias, 0, 64
	.other		__nv_reservedSMEM_offset_0_alias,@"STO_CUDA_RESERVED_SHARED STV_DEFAULT"
__nv_reservedSMEM_offset_0_alias:
	.zero		0
	.zero		64


//--------------------- .nv.constant0.sortPixels  --------------------------
	.section	.nv.constant0.sortPixels,"a",@progbits
	.sectionflags	@""
	.align	4
.nv.constant0.sortPixels:
	.zero		908


//--------------------- SYMBOLS --------------------------

	.type		.nv.reservedSmem.offset0,@object
	.size		.nv.reservedSmem.offset0,0x4
